//
// Generated by NVIDIA NVVM Compiler
//
// Compiler Build ID: CL-36424714
// Cuda compilation tools, release 13.0, V13.0.88
// Based on NVVM 20.0.0
//

.version 9.0
.target sm_100
.address_size 64

	// .globl	func_0

.visible .entry func_0()
{


	ret;

}
	// .globl	func_1
.visible .entry func_1(
	.param .u32 func_1_param_0
)
{


	ret;

}
	// .globl	func_1bis
.visible .entry func_1bis(
	.param .u32 func_1bis_param_0
)
{


	ret;

}
	// .globl	func_2
.visible .entry func_2(
	.param .u32 func_2_param_0,
	.param .u32 func_2_param_1
)
{


	ret;

}
	// .globl	func_3
.visible .entry func_3(
	.param .u32 func_3_param_0,
	.param .u32 func_3_param_1,
	.param .u64 .ptr .align 1 func_3_param_2
)
{


	ret;

}


// ===== COMPILED SASS (sm_100) =====

	.target	sm_100

	.elftype	@"ET_EXEC"


//--------------------- .note.nv.tkinfo           --------------------------
	.section	.note.nv.tkinfo,"",@"SHT_NOTE"
	.sectionflags	@"SHF_NOTE_NV_TKINFO"
	.tkinfo
        /*0018*/ 	.word	0x00000002
        /*0030*/ 	.string	""
        /*0030*/ 	.string	"ptxas"
        /*0030*/ 	.string	"Cuda compilation tools, release 13.0, V13.0.88"
        /*0030*/ 	.string	"Build cuda_13.0.r13.0/compiler.36424714_0"
        /*0030*/ 	.string	"-arch sm_100 -m 64 "



//--------------------- .note.nv.cuinfo           --------------------------
	.section	.note.nv.cuinfo,"",@"SHT_NOTE"
	.sectionflags	@"SHF_NOTE_NV_CUINFO"
        /*0018*/ 	.short	0x0002
        /*001a*/ 	.short	0x0064
        /*001c*/ 	.short	0x0082
	.zero		2


//--------------------- .nv.info                  --------------------------
	.section	.nv.info,"",@"SHT_CUDA_INFO"
	.align	4


	//----- nvinfo : EIATTR_REGCOUNT
	.align		4
        /*0000*/ 	.byte	0x04, 0x2f
        /*0002*/ 	.short	(.L_1 - .L_0)
	.align		4
.L_0:
        /*0004*/ 	.word	index@(func_0)
        /*0008*/ 	.word	0x00000004


	//----- nvinfo : EIATTR_FRAME_SIZE
	.align		4
.L_1:
        /*000c*/ 	.byte	0x04, 0x11
        /*000e*/ 	.short	(.L_3 - .L_2)
	.align		4
.L_2:
        /*0010*/ 	.word	index@(func_0)
        /*0014*/ 	.word	0x00000000


	//----- nvinfo : EIATTR_REGCOUNT
	.align		4
.L_3:
        /*0018*/ 	.byte	0x04, 0x2f
        /*001a*/ 	.short	(.L_5 - .L_4)
	.align		4
.L_4:
        /*001c*/ 	.word	index@(func_1)
        /*0020*/ 	.word	0x00000004


	//----- nvinfo : EIATTR_FRAME_SIZE
	.align		4
.L_5:
        /*0024*/ 	.byte	0x04, 0x11
        /*0026*/ 	.short	(.L_7 - .L_6)
	.align		4
.L_6:
        /*0028*/ 	.word	index@(func_1)
        /*002c*/ 	.word	0x00000000


	//----- nvinfo : EIATTR_REGCOUNT
	.align		4
.L_7:
        /*0030*/ 	.byte	0x04, 0x2f
        /*0032*/ 	.short	(.L_9 - .L_8)
	.align		4
.L_8:
        /*0034*/ 	.word	index@(func_1bis)
        /*0038*/ 	.word	0x00000004


	//----- nvinfo : EIATTR_FRAME_SIZE
	.align		4
.L_9:
        /*003c*/ 	.byte	0x04, 0x11
        /*003e*/ 	.short	(.L_11 - .L_10)
	.align		4
.L_10:
        /*0040*/ 	.word	index@(func_1bis)
        /*0044*/ 	.word	0x00000000


	//----- nvinfo : EIATTR_REGCOUNT
	.align		4
.L_11:
        /*0048*/ 	.byte	0x04, 0x2f
        /*004a*/ 	.short	(.L_13 - .L_12)
	.align		4
.L_12:
        /*004c*/ 	.word	index@(func_2)
        /*0050*/ 	.word	0x00000004


	//----- nvinfo : EIATTR_FRAME_SIZE
	.align		4
.L_13:
        /*0054*/ 	.byte	0x04, 0x11
        /*0056*/ 	.short	(.L_15 - .L_14)
	.align		4
.L_14:
        /*0058*/ 	.word	index@(func_2)
        /*005c*/ 	.word	0x00000000


	//----- nvinfo : EIATTR_REGCOUNT
	.align		4
.L_15:
        /*0060*/ 	.byte	0x04, 0x2f
        /*0062*/ 	.short	(.L_17 - .L_16)
	.align		4
.L_16:
        /*0064*/ 	.word	index@(func_3)
        /*0068*/ 	.word	0x00000004


	//----- nvinfo : EIATTR_FRAME_SIZE
	.align		4
.L_17:
        /*006c*/ 	.byte	0x04, 0x11
        /*006e*/ 	.short	(.L_19 - .L_18)
	.align		4
.L_18:
        /*0070*/ 	.word	index@(func_3)
        /*0074*/ 	.word	0x00000000


	//----- nvinfo : EIATTR_MIN_STACK_SIZE
	.align		4
.L_19:
        /*0078*/ 	.byte	0x04, 0x12
        /*007a*/ 	.short	(.L_21 - .L_20)
	.align		4
.L_20:
        /*007c*/ 	.word	index@(func_3)
        /*0080*/ 	.word	0x00000000


	//----- nvinfo : EIATTR_MIN_STACK_SIZE
	.align		4
.L_21:
        /*0084*/ 	.byte	0x04, 0x12
        /*0086*/ 	.short	(.L_23 - .L_22)
	.align		4
.L_22:
        /*0088*/ 	.word	index@(func_2)
        /*008c*/ 	.word	0x00000000


	//----- nvinfo : EIATTR_MIN_STACK_SIZE
	.align		4
.L_23:
        /*0090*/ 	.byte	0x04, 0x12
        /*0092*/ 	.short	(.L_25 - .L_24)
	.align		4
.L_24:
        /*0094*/ 	.word	index@(func_1bis)
        /*0098*/ 	.word	0x00000000


	//----- nvinfo : EIATTR_MIN_STACK_SIZE
	.align		4
.L_25:
        /*009c*/ 	.byte	0x04, 0x12
        /*009e*/ 	.short	(.L_27 - .L_26)
	.align		4
.L_26:
        /*00a0*/ 	.word	index@(func_1)
        /*00a4*/ 	.word	0x00000000


	//----- nvinfo : EIATTR_MIN_STACK_SIZE
	.align		4
.L_27:
        /*00a8*/ 	.byte	0x04, 0x12
        /*00aa*/ 	.short	(.L_29 - .L_28)
	.align		4
.L_28:
        /*00ac*/ 	.word	index@(func_0)
        /*00b0*/ 	.word	0x00000000
.L_29:


//--------------------- .nv.compat                --------------------------
	.section	.nv.compat,"",@"SHT_CUDA_COMPAT_INFO"
	.align	4
        /*0000*/ 	.byte	0x02, 0x09, 0x00, 0x00, 0x02, 0x02, 0x01, 0x00, 0x02, 0x05, 0x05, 0x00, 0x03, 0x07, 0x01, 0x01
        /*0010*/ 	.byte	0x02, 0x03, 0x00, 0x00, 0x02, 0x06, 0x01, 0x00, 0x04, 0x0b, 0x08, 0x00, 0x09, 0x00, 0x00, 0x00
        /*0020*/ 	.byte	0x00, 0x00, 0x00, 0x00


//--------------------- .nv.info.func_3           --------------------------
	.section	.nv.info.func_3,"",@"SHT_CUDA_INFO"
	.sectionflags	@""
	.align	4


	//----- nvinfo : EIATTR_CUDA_API_VERSION
	.align		4
        /*0000*/ 	.byte	0x04, 0x37
        /*0002*/ 	.short	(.L_31 - .L_30)
.L_30:
        /*0004*/ 	.word	0x00000082


	//----- nvinfo : EIATTR_KPARAM_INFO
	.align		4
.L_31:
        /*0008*/ 	.byte	0x04, 0x17
        /*000a*/ 	.short	(.L_33 - .L_32)
.L_32:
        /*000c*/ 	.word	0x00000000
        /*0010*/ 	.short	0x0002
        /*0012*/ 	.short	0x0008
        /*0014*/ 	.byte	0x00, 0xf5, 0x21, 0x00


	//----- nvinfo : EIATTR_KPARAM_INFO
	.align		4
.L_33:
        /*0018*/ 	.byte	0x04, 0x17
        /*001a*/ 	.short	(.L_35 - .L_34)
.L_34:
        /*001c*/ 	.word	0x00000000
        /*0020*/ 	.short	0x0001
        /*0022*/ 	.short	0x0004
        /*0024*/ 	.byte	0x00, 0xf0, 0x11, 0x00


	//----- nvinfo : EIATTR_KPARAM_INFO
	.align		4
.L_35:
        /*0028*/ 	.byte	0x04, 0x17
        /*002a*/ 	.short	(.L_37 - .L_36)
.L_36:
        /*002c*/ 	.word	0x00000000
        /*0030*/ 	.short	0x0000
        /*0032*/ 	.short	0x0000
        /*0034*/ 	.byte	0x00, 0xf0, 0x11, 0x00


	//----- nvinfo : EIATTR_SPARSE_MMA_MASK
	.align		4
.L_37:
        /*0038*/ 	.byte	0x03, 0x50
        /*003a*/ 	.short	0x0000


	//----- nvinfo : EIATTR_MAXREG_COUNT
	.align		4
        /*003c*/ 	.byte	0x03, 0x1b
        /*003e*/ 	.short	0x00ff


	//----- nvinfo : EIATTR_MERCURY_ISA_VERSION
	.align		4
        /*0040*/ 	.byte	0x03, 0x5f
        /*0042*/ 	.short	0x0101


	//----- nvinfo : EIATTR_VRC_CTA_INIT_COUNT
	.align		4
        /*0044*/ 	.byte	0x02, 0x4a
	.zero		1
	.zero		1


	//----- nvinfo : EIATTR_EXIT_INSTR_OFFSETS
	.align		4
        /*0048*/ 	.byte	0x04, 0x1c
        /*004a*/ 	.short	(.L_39 - .L_38)


	//   ....[0]....
.L_38:
        /*004c*/ 	.word	0x00000010


	//----- nvinfo : EIATTR_CBANK_PARAM_SIZE
	.align		4
.L_39:
        /*0050*/ 	.byte	0x03, 0x19
        /*0052*/ 	.short	0x0010


	//----- nvinfo : EIATTR_PARAM_CBANK
	.align		4
        /*0054*/ 	.byte	0x04, 0x0a
        /*0056*/ 	.short	(.L_41 - .L_40)
	.align		4
.L_40:
        /*0058*/ 	.word	index@(.nv.constant0.func_3)
        /*005c*/ 	.short	0x0380
        /*005e*/ 	.short	0x0010


	//----- nvinfo : EIATTR_SW_WAR
	.align		4
.L_41:
        /*0060*/ 	.byte	0x04, 0x36
        /*0062*/ 	.short	(.L_43 - .L_42)
.L_42:
        /*0064*/ 	.word	0x00000008
.L_43:


//--------------------- .nv.info.func_2           --------------------------
	.section	.nv.info.func_2,"",@"SHT_CUDA_INFO"
	.sectionflags	@""
	.align	4


	//----- nvinfo : EIATTR_CUDA_API_VERSION
	.align		4
        /*0000*/ 	.byte	0x04, 0x37
        /*0002*/ 	.short	(.L_45 - .L_44)
.L_44:
        /*0004*/ 	.word	0x00000082


	//----- nvinfo : EIATTR_KPARAM_INFO
	.align		4
.L_45:
        /*0008*/ 	.byte	0x04, 0x17
        /*000a*/ 	.short	(.L_47 - .L_46)
.L_46:
        /*000c*/ 	.word	0x00000000
        /*0010*/ 	.short	0x0001
        /*0012*/ 	.short	0x0004
        /*0014*/ 	.byte	0x00, 0xf0, 0x11, 0x00


	//----- nvinfo : EIATTR_KPARAM_INFO
	.align		4
.L_47:
        /*0018*/ 	.byte	0x04, 0x17
        /*001a*/ 	.short	(.L_49 - .L_48)
.L_48:
        /*001c*/ 	.word	0x00000000
        /*0020*/ 	.short	0x0000
        /*0022*/ 	.short	0x0000
        /*0024*/ 	.byte	0x00, 0xf0, 0x11, 0x00


	//----- nvinfo : EIATTR_SPARSE_MMA_MASK
	.align		4
.L_49:
        /*0028*/ 	.byte	0x03, 0x50
        /*002a*/ 	.short	0x0000


	//----- nvinfo : EIATTR_MAXREG_COUNT
	.align		4
        /*002c*/ 	.byte	0x03, 0x1b
        /*002e*/ 	.short	0x00ff


	//----- nvinfo : EIATTR_MERCURY_ISA_VERSION
	.align		4
        /*0030*/ 	.byte	0x03, 0x5f
        /*0032*/ 	.short	0x0101


	//----- nvinfo : EIATTR_VRC_CTA_INIT_COUNT
	.align		4
        /*0034*/ 	.byte	0x02, 0x4a
	.zero		1
	.zero		1


	//----- nvinfo : EIATTR_EXIT_INSTR_OFFSETS
	.align		4
        /*0038*/ 	.byte	0x04, 0x1c
        /*003a*/ 	.short	(.L_51 - .L_50)


	//   ....[0]....
.L_50:
        /*003c*/ 	.word	0x00000010


	//----- nvinfo : EIATTR_CBANK_PARAM_SIZE
	.align		4
.L_51:
        /*0040*/ 	.byte	0x03, 0x19
        /*0042*/ 	.short	0x0008


	//----- nvinfo : EIATTR_PARAM_CBANK
	.align		4
        /*0044*/ 	.byte	0x04, 0x0a
        /*0046*/ 	.short	(.L_53 - .L_52)
	.align		4
.L_52:
        /*0048*/ 	.word	index@(.nv.constant0.func_2)
        /*004c*/ 	.short	0x0380
        /*004e*/ 	.short	0x0008


	//----- nvinfo : EIATTR_SW_WAR
	.align		4
.L_53:
        /*0050*/ 	.byte	0x04, 0x36
        /*0052*/ 	.short	(.L_55 - .L_54)
.L_54:
        /*0054*/ 	.word	0x00000008
.L_55:


//--------------------- .nv.info.func_1bis        --------------------------
	.section	.nv.info.func_1bis,"",@"SHT_CUDA_INFO"
	.sectionflags	@""
	.align	4


	//----- nvinfo : EIATTR_CUDA_API_VERSION
	.align		4
        /*0000*/ 	.byte	0x04, 0x37
        /*0002*/ 	.short	(.L_57 - .L_56)
.L_56:
        /*0004*/ 	.word	0x00000082


	//----- nvinfo : EIATTR_KPARAM_INFO
	.align		4
.L_57:
        /*0008*/ 	.byte	0x04, 0x17
        /*000a*/ 	.short	(.L_59 - .L_58)
.L_58:
        /*000c*/ 	.word	0x00000000
        /*0010*/ 	.short	0x0000
        /*0012*/ 	.short	0x0000
        /*0014*/ 	.byte	0x00, 0xf0, 0x11, 0x00


	//----- nvinfo : EIATTR_SPARSE_MMA_MASK
	.align		4
.L_59:
        /*0018*/ 	.byte	0x03, 0x50
        /*001a*/ 	.short	0x0000


	//----- nvinfo : EIATTR_MAXREG_COUNT
	.align		4
        /*001c*/ 	.byte	0x03, 0x1b
        /*001e*/ 	.short	0x00ff


	//----- nvinfo : EIATTR_MERCURY_ISA_VERSION
	.align		4
        /*0020*/ 	.byte	0x03, 0x5f
        /*0022*/ 	.short	0x0101


	//----- nvinfo : EIATTR_VRC_CTA_INIT_COUNT
	.align		4
        /*0024*/ 	.byte	0x02, 0x4a
	.zero		1
	.zero		1


	//----- nvinfo : EIATTR_EXIT_INSTR_OFFSETS
	.align		4
        /*0028*/ 	.byte	0x04, 0x1c
        /*002a*/ 	.short	(.L_61 - .L_60)


	//   ....[0]....
.L_60:
        /*002c*/ 	.word	0x00000010


	//----- nvinfo : EIATTR_CBANK_PARAM_SIZE
	.align		4
.L_61:
        /*0030*/ 	.byte	0x03, 0x19
        /*0032*/ 	.short	0x0004


	//----- nvinfo : EIATTR_PARAM_CBANK
	.align		4
        /*0034*/ 	.byte	0x04, 0x0a
        /*0036*/ 	.short	(.L_63 - .L_62)
	.align		4
.L_62:
        /*0038*/ 	.word	index@(.nv.constant0.func_1bis)
        /*003c*/ 	.short	0x0380
        /*003e*/ 	.short	0x0004


	//----- nvinfo : EIATTR_SW_WAR
	.align		4
.L_63:
        /*0040*/ 	.byte	0x04, 0x36
        /*0042*/ 	.short	(.L_65 - .L_64)
.L_64:
        /*0044*/ 	.word	0x00000008
.L_65:


//--------------------- .nv.info.func_1           --------------------------
	.section	.nv.info.func_1,"",@"SHT_CUDA_INFO"
	.sectionflags	@""
	.align	4


	//----- nvinfo : EIATTR_CUDA_API_VERSION
	.align		4
        /*0000*/ 	.byte	0x04, 0x37
        /*0002*/ 	.short	(.L_67 - .L_66)
.L_66:
        /*0004*/ 	.word	0x00000082


	//----- nvinfo : EIATTR_KPARAM_INFO
	.align		4
.L_67:
        /*0008*/ 	.byte	0x04, 0x17
        /*000a*/ 	.short	(.L_69 - .L_68)
.L_68:
        /*000c*/ 	.word	0x00000000
        /*0010*/ 	.short	0x0000
        /*0012*/ 	.short	0x0000
        /*0014*/ 	.byte	0x00, 0xf0, 0x11, 0x00


	//----- nvinfo : EIATTR_SPARSE_MMA_MASK
	.align		4
.L_69:
        /*0018*/ 	.byte	0x03, 0x50
        /*001a*/ 	.short	0x0000


	//----- nvinfo : EIATTR_MAXREG_COUNT
	.align		4
        /*001c*/ 	.byte	0x03, 0x1b
        /*001e*/ 	.short	0x00ff


	//----- nvinfo : EIATTR_MERCURY_ISA_VERSION
	.align		4
        /*0020*/ 	.byte	0x03, 0x5f
        /*0022*/ 	.short	0x0101


	//----- nvinfo : EIATTR_VRC_CTA_INIT_COUNT
	.align		4
        /*0024*/ 	.byte	0x02, 0x4a
	.zero		1
	.zero		1


	//----- nvinfo : EIATTR_EXIT_INSTR_OFFSETS
	.align		4
        /*0028*/ 	.byte	0x04, 0x1c
        /*002a*/ 	.short	(.L_71 - .L_70)


	//   ....[0]....
.L_70:
        /*002c*/ 	.word	0x00000010


	//----- nvinfo : EIATTR_CBANK_PARAM_SIZE
	.align		4
.L_71:
        /*0030*/ 	.byte	0x03, 0x19
        /*0032*/ 	.short	0x0004


	//----- nvinfo : EIATTR_PARAM_CBANK
	.align		4
        /*0034*/ 	.byte	0x04, 0x0a
        /*0036*/ 	.short	(.L_73 - .L_72)
	.align		4
.L_72:
        /*0038*/ 	.word	index@(.nv.constant0.func_1)
        /*003c*/ 	.short	0x0380
        /*003e*/ 	.short	0x0004


	//----- nvinfo : EIATTR_SW_WAR
	.align		4
.L_73:
        /*0040*/ 	.byte	0x04, 0x36
        /*0042*/ 	.short	(.L_75 - .L_74)
.L_74:
        /*0044*/ 	.word	0x00000008
.L_75:


//--------------------- .nv.info.func_0           --------------------------
	.section	.nv.info.func_0,"",@"SHT_CUDA_INFO"
	.sectionflags	@""
	.align	4


	//----- nvinfo : EIATTR_CUDA_API_VERSION
	.align		4
        /*0000*/ 	.byte	0x04, 0x37
        /*0002*/ 	.short	(.L_77 - .L_76)
.L_76:
        /*0004*/ 	.word	0x00000082


	//----- nvinfo : EIATTR_SPARSE_MMA_MASK
	.align		4
.L_77:
        /*0008*/ 	.byte	0x03, 0x50
        /*000a*/ 	.short	0x0000


	//----- nvinfo : EIATTR_MAXREG_COUNT
	.align		4
        /*000c*/ 	.byte	0x03, 0x1b
        /*000e*/ 	.short	0x00ff


	//----- nvinfo : EIATTR_MERCURY_ISA_VERSION
	.align		4
        /*0010*/ 	.byte	0x03, 0x5f
        /*0012*/ 	.short	0x0101


	//----- nvinfo : EIATTR_VRC_CTA_INIT_COUNT
	.align		4
        /*0014*/ 	.byte	0x02, 0x4a
	.zero		1
	.zero		1


	//----- nvinfo : EIATTR_EXIT_INSTR_OFFSETS
	.align		4
        /*0018*/ 	.byte	0x04, 0x1c
        /*001a*/ 	.short	(.L_79 - .L_78)


	//   ....[0]....
.L_78:
        /*001c*/ 	.word	0x00000010


	//----- nvinfo : EIATTR_SW_WAR
	.align		4
.L_79:
        /*0020*/ 	.byte	0x04, 0x36
        /*0022*/ 	.short	(.L_81 - .L_80)
.L_80:
        /*0024*/ 	.word	0x00000008
.L_81:


//--------------------- .nv.callgraph             --------------------------
	.section	.nv.callgraph,"",@"SHT_CUDA_CALLGRAPH"
	.align	4
	.sectionentsize	8
	.align		4
        /*0000*/ 	.word	0x00000000
	.align		4
        /*0004*/ 	.word	0xffffffff
	.align		4
        /*0008*/ 	.word	0x00000000
	.align		4
        /*000c*/ 	.word	0xfffffffe
	.align		4
        /*0010*/ 	.word	0x00000000
	.align		4
        /*0014*/ 	.word	0xfffffffd
	.align		4
        /*0018*/ 	.word	0x00000000
	.align		4
        /*001c*/ 	.word	0xfffffffc


//--------------------- .text.func_3              --------------------------
	.section	.text.func_3,"ax",@progbits
	.align	128
        .global         func_3
        .type           func_3,@function
        .size           func_3,(.L_x_5 - func_3)
        .other          func_3,@"STO_CUDA_ENTRY STV_DEFAULT"
func_3:
.text.func_3:
[----:B------:R-:W-:Y:S01]  /*0000*/  LDC R1, c[0x0][0x37c] ;  /* 0x0000df00ff017b82 */ /* 0x000fe20000000800 */
[----:B------:R-:W-:Y:S05]  /*0010*/  EXIT ;  /* 0x000000000000794d */ /* 0x000fea0003800000 */
.L_x_0:
[----:B------:R-:W-:-:S00]  /*0020*/  BRA `(.L_x_0) ;  /* 0xfffffffc00fc7947 */ /* 0x000fc0000383ffff */
[----:B------:R-:W-:-:S00]  /*0030*/  NOP ;  /* 0x0000000000007918 */ /* 0x000fc00000000000 */
        /* <DEDUP_REMOVED lines=12> */
.L_x_5:


//--------------------- .text.func_2              --------------------------
	.section	.text.func_2,"ax",@progbits
	.align	128
        .global         func_2
        .type           func_2,@function
        .size           func_2,(.L_x_6 - func_2)
        .other          func_2,@"STO_CUDA_ENTRY STV_DEFAULT"
func_2:
.text.func_2:
[----:B------:R-:W-:Y:S01]  /*0000*/  LDC R1, c[0x0][0x37c] ;  /* 0x0000df00ff017b82 */ /* 0x000fe20000000800 */
[----:B------:R-:W-:Y:S05]  /*0010*/  EXIT ;  /* 0x000000000000794d */ /* 0x000fea0003800000 */
.L_x_1:
        /* <DEDUP_REMOVED lines=14> */
.L_x_6:


//--------------------- .text.func_1bis           --------------------------
	.section	.text.func_1bis,"ax",@progbits
	.align	128
        .global         func_1bis
        .type           func_1bis,@function
        .size           func_1bis,(.L_x_7 - func_1bis)
        .other          func_1bis,@"STO_CUDA_ENTRY STV_DEFAULT"
func_1bis:
.text.func_1bis:
[----:B------:R-:W-:Y:S01]  /*0000*/  LDC R1, c[0x0][0x37c] ;  /* 0x0000df00ff017b82 */ /* 0x000fe20000000800 */
[----:B------:R-:W-:Y:S05]  /*0010*/  EXIT ;  /* 0x000000000000794d */ /* 0x000fea0003800000 */
.L_x_2:
        /* <DEDUP_REMOVED lines=14> */
.L_x_7:


//--------------------- .text.func_1              --------------------------
	.section	.text.func_1,"ax",@progbits
	.align	128
        .global         func_1
        .type           func_1,@function
        .size           func_1,(.L_x_8 - func_1)
        .other          func_1,@"STO_CUDA_ENTRY STV_DEFAULT"
func_1:
.text.func_1:
[----:B------:R-:W-:Y:S01]  /*0000*/  LDC R1, c[0x0][0x37c] ;  /* 0x0000df00ff017b82 */ /* 0x000fe20000000800 */
[----:B------:R-:W-:Y:S05]  /*0010*/  EXIT ;  /* 0x000000000000794d */ /* 0x000fea0003800000 */
.L_x_3:
        /* <DEDUP_REMOVED lines=14> */
.L_x_8:


//--------------------- .text.func_0              --------------------------
	.section	.text.func_0,"ax",@progbits
	.align	128
        .global         func_0
        .type           func_0,@function
        .size           func_0,(.L_x_9 - func_0)
        .other          func_0,@"STO_CUDA_ENTRY STV_DEFAULT"
func_0:
.text.func_0:
[----:B------:R-:W-:Y:S01]  /*0000*/  LDC R1, c[0x0][0x37c] ;  /* 0x0000df00ff017b82 */ /* 0x000fe20000000800 */
[----:B------:R-:W-:Y:S05]  /*0010*/  EXIT ;  /* 0x000000000000794d */ /* 0x000fea0003800000 */
.L_x_4:
        /* <DEDUP_REMOVED lines=14> */
.L_x_9:


//--------------------- .nv.shared.reserved.0     --------------------------
	.section	.nv.shared.reserved.0,"aw",@nobits
	.weak		__nv_reservedSMEM_offset_0_alias
	.size		__nv_reservedSMEM_offset_0_alias, 0, 64
	.other		__nv_reservedSMEM_offset_0_alias,@"STO_CUDA_RESERVED_SHARED STV_DEFAULT"
__nv_reservedSMEM_offset_0_alias:
	.zero		0
	.zero		64


//--------------------- .nv.constant0.func_3      --------------------------
	.section	.nv.constant0.func_3,"a",@progbits
	.sectionflags	@""
	.align	4
.nv.constant0.func_3:
	.zero		912


//--------------------- .nv.constant0.func_2      --------------------------
	.section	.nv.constant0.func_2,"a",@progbits
	.sectionflags	@""
	.align	4
.nv.constant0.func_2:
	.zero		904


//--------------------- .nv.constant0.func_1bis   --------------------------
	.section	.nv.constant0.func_1bis,"a",@progbits
	.sectionflags	@""
	.align	4
.nv.constant0.func_1bis:
	.zero		900


//--------------------- .nv.constant0.func_1      --------------------------
	.section	.nv.constant0.func_1,"a",@progbits
	.sectionflags	@""
	.align	4
.nv.constant0.func_1:
	.zero		900


//--------------------- .nv.constant0.func_0      --------------------------
	.section	.nv.constant0.func_0,"a",@progbits
	.sectionflags	@""
	.align	4
.nv.constant0.func_0:
	.zero		896


//--------------------- SYMBOLS --------------------------

	.type		.nv.reservedSmem.offset0,@object
	.size		.nv.reservedSmem.offset0,0x4
